//
// Generated by NVIDIA NVVM Compiler
//
// Compiler Build ID: CL-36424714
// Cuda compilation tools, release 13.0, V13.0.88
// Based on NVVM 20.0.0
//

.version 9.0
.target sm_100
.address_size 64

	// .globl	_Z6kernelv

.visible .entry _Z6kernelv()
{
	.local .align 4 .b8 	__local_depot0[4];
	.reg .b64 	%SP;
	.reg .b64 	%SPL;
	.reg .pred 	%p<3>;
	.reg .b32 	%r<11>;
	.reg .b32 	%f<257>;
	.reg .b64 	%rd<3>;

	mov.u64 	%SPL, __local_depot0;
	mov.u32 	%r6, %tid.x;
	mov.u32 	%r7, %ctaid.x;
	mov.u32 	%r1, %ntid.x;
	mad.lo.s32 	%r10, %r7, %r1, %r6;
	add.u64 	%rd1, %SPL, 0;
	mov.b32 	%r8, 0;
	st.local.u32 	[%rd1], %r8;
	setp.gt.s32 	%p1, %r10, 65535;
	@%p1 bra 	$L__BB0_3;
	mov.u32 	%r9, %nctaid.x;
	mul.lo.s32 	%r3, %r9, %r1;
$L__BB0_2:
	ld.local.f32 	%f1, [%rd1];
	add.f32 	%f2, %f1, 0f00000000;
	st.local.f32 	[%rd1], %f2;
	ld.local.f32 	%f3, [%rd1];
	add.f32 	%f4, %f3, 0f3F800000;
	st.local.f32 	[%rd1], %f4;
	ld.local.f32 	%f5, [%rd1];
	add.f32 	%f6, %f5, 0f40800000;
	st.local.f32 	[%rd1], %f6;
	ld.local.f32 	%f7, [%rd1];
	add.f32 	%f8, %f7, 0f41100000;
	st.local.f32 	[%rd1], %f8;
	ld.local.f32 	%f9, [%rd1];
	add.f32 	%f10, %f9, 0f41800000;
	st.local.f32 	[%rd1], %f10;
	ld.local.f32 	%f11, [%rd1];
	add.f32 	%f12, %f11, 0f41C80000;
	st.local.f32 	[%rd1], %f12;
	ld.local.f32 	%f13, [%rd1];
	add.f32 	%f14, %f13, 0f42100000;
	st.local.f32 	[%rd1], %f14;
	ld.local.f32 	%f15, [%rd1];
	add.f32 	%f16, %f15, 0f42440000;
	st.local.f32 	[%rd1], %f16;
	ld.local.f32 	%f17, [%rd1];
	add.f32 	%f18, %f17, 0f42800000;
	st.local.f32 	[%rd1], %f18;
	ld.local.f32 	%f19, [%rd1];
	add.f32 	%f20, %f19, 0f42A20000;
	st.local.f32 	[%rd1], %f20;
	ld.local.f32 	%f21, [%rd1];
	add.f32 	%f22, %f21, 0f42C80000;
	st.local.f32 	[%rd1], %f22;
	ld.local.f32 	%f23, [%rd1];
	add.f32 	%f24, %f23, 0f42F20000;
	st.local.f32 	[%rd1], %f24;
	ld.local.f32 	%f25, [%rd1];
	add.f32 	%f26, %f25, 0f43100000;
	st.local.f32 	[%rd1], %f26;
	ld.local.f32 	%f27, [%rd1];
	add.f32 	%f28, %f27, 0f43290000;
	st.local.f32 	[%rd1], %f28;
	ld.local.f32 	%f29, [%rd1];
	add.f32 	%f30, %f29, 0f43440000;
	st.local.f32 	[%rd1], %f30;
	ld.local.f32 	%f31, [%rd1];
	add.f32 	%f32, %f31, 0f43610000;
	st.local.f32 	[%rd1], %f32;
	ld.local.f32 	%f33, [%rd1];
	add.f32 	%f34, %f33, 0f43800000;
	st.local.f32 	[%rd1], %f34;
	ld.local.f32 	%f35, [%rd1];
	add.f32 	%f36, %f35, 0f43908000;
	st.local.f32 	[%rd1], %f36;
	ld.local.f32 	%f37, [%rd1];
	add.f32 	%f38, %f37, 0f43A20000;
	st.local.f32 	[%rd1], %f38;
	ld.local.f32 	%f39, [%rd1];
	add.f32 	%f40, %f39, 0f43B48000;
	st.local.f32 	[%rd1], %f40;
	ld.local.f32 	%f41, [%rd1];
	add.f32 	%f42, %f41, 0f43C80000;
	st.local.f32 	[%rd1], %f42;
	ld.local.f32 	%f43, [%rd1];
	add.f32 	%f44, %f43, 0f43DC8000;
	st.local.f32 	[%rd1], %f44;
	ld.local.f32 	%f45, [%rd1];
	add.f32 	%f46, %f45, 0f43F20000;
	st.local.f32 	[%rd1], %f46;
	ld.local.f32 	%f47, [%rd1];
	add.f32 	%f48, %f47, 0f44044000;
	st.local.f32 	[%rd1], %f48;
	ld.local.f32 	%f49, [%rd1];
	add.f32 	%f50, %f49, 0f44100000;
	st.local.f32 	[%rd1], %f50;
	ld.local.f32 	%f51, [%rd1];
	add.f32 	%f52, %f51, 0f441C4000;
	st.local.f32 	[%rd1], %f52;
	ld.local.f32 	%f53, [%rd1];
	add.f32 	%f54, %f53, 0f44290000;
	st.local.f32 	[%rd1], %f54;
	ld.local.f32 	%f55, [%rd1];
	add.f32 	%f56, %f55, 0f44364000;
	st.local.f32 	[%rd1], %f56;
	ld.local.f32 	%f57, [%rd1];
	add.f32 	%f58, %f57, 0f44440000;
	st.local.f32 	[%rd1], %f58;
	ld.local.f32 	%f59, [%rd1];
	add.f32 	%f60, %f59, 0f44524000;
	st.local.f32 	[%rd1], %f60;
	ld.local.f32 	%f61, [%rd1];
	add.f32 	%f62, %f61, 0f44610000;
	st.local.f32 	[%rd1], %f62;
	ld.local.f32 	%f63, [%rd1];
	add.f32 	%f64, %f63, 0f44704000;
	st.local.f32 	[%rd1], %f64;
	ld.local.f32 	%f65, [%rd1];
	add.f32 	%f66, %f65, 0f44800000;
	st.local.f32 	[%rd1], %f66;
	ld.local.f32 	%f67, [%rd1];
	add.f32 	%f68, %f67, 0f44882000;
	st.local.f32 	[%rd1], %f68;
	ld.local.f32 	%f69, [%rd1];
	add.f32 	%f70, %f69, 0f44908000;
	st.local.f32 	[%rd1], %f70;
	ld.local.f32 	%f71, [%rd1];
	add.f32 	%f72, %f71, 0f44992000;
	st.local.f32 	[%rd1], %f72;
	ld.local.f32 	%f73, [%rd1];
	add.f32 	%f74, %f73, 0f44A20000;
	st.local.f32 	[%rd1], %f74;
	ld.local.f32 	%f75, [%rd1];
	add.f32 	%f76, %f75, 0f44AB2000;
	st.local.f32 	[%rd1], %f76;
	ld.local.f32 	%f77, [%rd1];
	add.f32 	%f78, %f77, 0f44B48000;
	st.local.f32 	[%rd1], %f78;
	ld.local.f32 	%f79, [%rd1];
	add.f32 	%f80, %f79, 0f44BE2000;
	st.local.f32 	[%rd1], %f80;
	ld.local.f32 	%f81, [%rd1];
	add.f32 	%f82, %f81, 0f44C80000;
	st.local.f32 	[%rd1], %f82;
	ld.local.f32 	%f83, [%rd1];
	add.f32 	%f84, %f83, 0f44D22000;
	st.local.f32 	[%rd1], %f84;
	ld.local.f32 	%f85, [%rd1];
	add.f32 	%f86, %f85, 0f44DC8000;
	st.local.f32 	[%rd1], %f86;
	ld.local.f32 	%f87, [%rd1];
	add.f32 	%f88, %f87, 0f44E72000;
	st.local.f32 	[%rd1], %f88;
	ld.local.f32 	%f89, [%rd1];
	add.f32 	%f90, %f89, 0f44F20000;
	st.local.f32 	[%rd1], %f90;
	ld.local.f32 	%f91, [%rd1];
	add.f32 	%f92, %f91, 0f44FD2000;
	st.local.f32 	[%rd1], %f92;
	ld.local.f32 	%f93, [%rd1];
	add.f32 	%f94, %f93, 0f45044000;
	st.local.f32 	[%rd1], %f94;
	ld.local.f32 	%f95, [%rd1];
	add.f32 	%f96, %f95, 0f450A1000;
	st.local.f32 	[%rd1], %f96;
	ld.local.f32 	%f97, [%rd1];
	add.f32 	%f98, %f97, 0f45100000;
	st.local.f32 	[%rd1], %f98;
	ld.local.f32 	%f99, [%rd1];
	add.f32 	%f100, %f99, 0f45161000;
	st.local.f32 	[%rd1], %f100;
	ld.local.f32 	%f101, [%rd1];
	add.f32 	%f102, %f101, 0f451C4000;
	st.local.f32 	[%rd1], %f102;
	ld.local.f32 	%f103, [%rd1];
	add.f32 	%f104, %f103, 0f45229000;
	st.local.f32 	[%rd1], %f104;
	ld.local.f32 	%f105, [%rd1];
	add.f32 	%f106, %f105, 0f45290000;
	st.local.f32 	[%rd1], %f106;
	ld.local.f32 	%f107, [%rd1];
	add.f32 	%f108, %f107, 0f452F9000;
	st.local.f32 	[%rd1], %f108;
	ld.local.f32 	%f109, [%rd1];
	add.f32 	%f110, %f109, 0f45364000;
	st.local.f32 	[%rd1], %f110;
	ld.local.f32 	%f111, [%rd1];
	add.f32 	%f112, %f111, 0f453D1000;
	st.local.f32 	[%rd1], %f112;
	ld.local.f32 	%f113, [%rd1];
	add.f32 	%f114, %f113, 0f45440000;
	st.local.f32 	[%rd1], %f114;
	ld.local.f32 	%f115, [%rd1];
	add.f32 	%f116, %f115, 0f454B1000;
	st.local.f32 	[%rd1], %f116;
	ld.local.f32 	%f117, [%rd1];
	add.f32 	%f118, %f117, 0f45524000;
	st.local.f32 	[%rd1], %f118;
	ld.local.f32 	%f119, [%rd1];
	add.f32 	%f120, %f119, 0f45599000;
	st.local.f32 	[%rd1], %f120;
	ld.local.f32 	%f121, [%rd1];
	add.f32 	%f122, %f121, 0f45610000;
	st.local.f32 	[%rd1], %f122;
	ld.local.f32 	%f123, [%rd1];
	add.f32 	%f124, %f123, 0f45689000;
	st.local.f32 	[%rd1], %f124;
	ld.local.f32 	%f125, [%rd1];
	add.f32 	%f126, %f125, 0f45704000;
	st.local.f32 	[%rd1], %f126;
	ld.local.f32 	%f127, [%rd1];
	add.f32 	%f128, %f127, 0f45781000;
	st.local.f32 	[%rd1], %f128;
	ld.local.f32 	%f129, [%rd1];
	add.f32 	%f130, %f129, 0f45800000;
	st.local.f32 	[%rd1], %f130;
	ld.local.f32 	%f131, [%rd1];
	add.f32 	%f132, %f131, 0f45840800;
	st.local.f32 	[%rd1], %f132;
	ld.local.f32 	%f133, [%rd1];
	add.f32 	%f134, %f133, 0f45882000;
	st.local.f32 	[%rd1], %f134;
	ld.local.f32 	%f135, [%rd1];
	add.f32 	%f136, %f135, 0f458C4800;
	st.local.f32 	[%rd1], %f136;
	ld.local.f32 	%f137, [%rd1];
	add.f32 	%f138, %f137, 0f45908000;
	st.local.f32 	[%rd1], %f138;
	ld.local.f32 	%f139, [%rd1];
	add.f32 	%f140, %f139, 0f4594C800;
	st.local.f32 	[%rd1], %f140;
	ld.local.f32 	%f141, [%rd1];
	add.f32 	%f142, %f141, 0f45992000;
	st.local.f32 	[%rd1], %f142;
	ld.local.f32 	%f143, [%rd1];
	add.f32 	%f144, %f143, 0f459D8800;
	st.local.f32 	[%rd1], %f144;
	ld.local.f32 	%f145, [%rd1];
	add.f32 	%f146, %f145, 0f45A20000;
	st.local.f32 	[%rd1], %f146;
	ld.local.f32 	%f147, [%rd1];
	add.f32 	%f148, %f147, 0f45A68800;
	st.local.f32 	[%rd1], %f148;
	ld.local.f32 	%f149, [%rd1];
	add.f32 	%f150, %f149, 0f45AB2000;
	st.local.f32 	[%rd1], %f150;
	ld.local.f32 	%f151, [%rd1];
	add.f32 	%f152, %f151, 0f45AFC800;
	st.local.f32 	[%rd1], %f152;
	ld.local.f32 	%f153, [%rd1];
	add.f32 	%f154, %f153, 0f45B48000;
	st.local.f32 	[%rd1], %f154;
	ld.local.f32 	%f155, [%rd1];
	add.f32 	%f156, %f155, 0f45B94800;
	st.local.f32 	[%rd1], %f156;
	ld.local.f32 	%f157, [%rd1];
	add.f32 	%f158, %f157, 0f45BE2000;
	st.local.f32 	[%rd1], %f158;
	ld.local.f32 	%f159, [%rd1];
	add.f32 	%f160, %f159, 0f45C30800;
	st.local.f32 	[%rd1], %f160;
	ld.local.f32 	%f161, [%rd1];
	add.f32 	%f162, %f161, 0f45C80000;
	st.local.f32 	[%rd1], %f162;
	ld.local.f32 	%f163, [%rd1];
	add.f32 	%f164, %f163, 0f45CD0800;
	st.local.f32 	[%rd1], %f164;
	ld.local.f32 	%f165, [%rd1];
	add.f32 	%f166, %f165, 0f45D22000;
	st.local.f32 	[%rd1], %f166;
	ld.local.f32 	%f167, [%rd1];
	add.f32 	%f168, %f167, 0f45D74800;
	st.local.f32 	[%rd1], %f168;
	ld.local.f32 	%f169, [%rd1];
	add.f32 	%f170, %f169, 0f45DC8000;
	st.local.f32 	[%rd1], %f170;
	ld.local.f32 	%f171, [%rd1];
	add.f32 	%f172, %f171, 0f45E1C800;
	st.local.f32 	[%rd1], %f172;
	ld.local.f32 	%f173, [%rd1];
	add.f32 	%f174, %f173, 0f45E72000;
	st.local.f32 	[%rd1], %f174;
	ld.local.f32 	%f175, [%rd1];
	add.f32 	%f176, %f175, 0f45EC8800;
	st.local.f32 	[%rd1], %f176;
	ld.local.f32 	%f177, [%rd1];
	add.f32 	%f178, %f177, 0f45F20000;
	st.local.f32 	[%rd1], %f178;
	ld.local.f32 	%f179, [%rd1];
	add.f32 	%f180, %f179, 0f45F78800;
	st.local.f32 	[%rd1], %f180;
	ld.local.f32 	%f181, [%rd1];
	add.f32 	%f182, %f181, 0f45FD2000;
	st.local.f32 	[%rd1], %f182;
	ld.local.f32 	%f183, [%rd1];
	add.f32 	%f184, %f183, 0f46016400;
	st.local.f32 	[%rd1], %f184;
	ld.local.f32 	%f185, [%rd1];
	add.f32 	%f186, %f185, 0f46044000;
	st.local.f32 	[%rd1], %f186;
	ld.local.f32 	%f187, [%rd1];
	add.f32 	%f188, %f187, 0f46072400;
	st.local.f32 	[%rd1], %f188;
	ld.local.f32 	%f189, [%rd1];
	add.f32 	%f190, %f189, 0f460A1000;
	st.local.f32 	[%rd1], %f190;
	ld.local.f32 	%f191, [%rd1];
	add.f32 	%f192, %f191, 0f460D0400;
	st.local.f32 	[%rd1], %f192;
	ld.local.f32 	%f193, [%rd1];
	add.f32 	%f194, %f193, 0f46100000;
	st.local.f32 	[%rd1], %f194;
	ld.local.f32 	%f195, [%rd1];
	add.f32 	%f196, %f195, 0f46130400;
	st.local.f32 	[%rd1], %f196;
	ld.local.f32 	%f197, [%rd1];
	add.f32 	%f198, %f197, 0f46161000;
	st.local.f32 	[%rd1], %f198;
	ld.local.f32 	%f199, [%rd1];
	add.f32 	%f200, %f199, 0f46192400;
	st.local.f32 	[%rd1], %f200;
	ld.local.f32 	%f201, [%rd1];
	add.f32 	%f202, %f201, 0f461C4000;
	st.local.f32 	[%rd1], %f202;
	ld.local.f32 	%f203, [%rd1];
	add.f32 	%f204, %f203, 0f461F6400;
	st.local.f32 	[%rd1], %f204;
	ld.local.f32 	%f205, [%rd1];
	add.f32 	%f206, %f205, 0f46229000;
	st.local.f32 	[%rd1], %f206;
	ld.local.f32 	%f207, [%rd1];
	add.f32 	%f208, %f207, 0f4625C400;
	st.local.f32 	[%rd1], %f208;
	ld.local.f32 	%f209, [%rd1];
	add.f32 	%f210, %f209, 0f46290000;
	st.local.f32 	[%rd1], %f210;
	ld.local.f32 	%f211, [%rd1];
	add.f32 	%f212, %f211, 0f462C4400;
	st.local.f32 	[%rd1], %f212;
	ld.local.f32 	%f213, [%rd1];
	add.f32 	%f214, %f213, 0f462F9000;
	st.local.f32 	[%rd1], %f214;
	ld.local.f32 	%f215, [%rd1];
	add.f32 	%f216, %f215, 0f4632E400;
	st.local.f32 	[%rd1], %f216;
	ld.local.f32 	%f217, [%rd1];
	add.f32 	%f218, %f217, 0f46364000;
	st.local.f32 	[%rd1], %f218;
	ld.local.f32 	%f219, [%rd1];
	add.f32 	%f220, %f219, 0f4639A400;
	st.local.f32 	[%rd1], %f220;
	ld.local.f32 	%f221, [%rd1];
	add.f32 	%f222, %f221, 0f463D1000;
	st.local.f32 	[%rd1], %f222;
	ld.local.f32 	%f223, [%rd1];
	add.f32 	%f224, %f223, 0f46408400;
	st.local.f32 	[%rd1], %f224;
	ld.local.f32 	%f225, [%rd1];
	add.f32 	%f226, %f225, 0f46440000;
	st.local.f32 	[%rd1], %f226;
	ld.local.f32 	%f227, [%rd1];
	add.f32 	%f228, %f227, 0f46478400;
	st.local.f32 	[%rd1], %f228;
	ld.local.f32 	%f229, [%rd1];
	add.f32 	%f230, %f229, 0f464B1000;
	st.local.f32 	[%rd1], %f230;
	ld.local.f32 	%f231, [%rd1];
	add.f32 	%f232, %f231, 0f464EA400;
	st.local.f32 	[%rd1], %f232;
	ld.local.f32 	%f233, [%rd1];
	add.f32 	%f234, %f233, 0f46524000;
	st.local.f32 	[%rd1], %f234;
	ld.local.f32 	%f235, [%rd1];
	add.f32 	%f236, %f235, 0f4655E400;
	st.local.f32 	[%rd1], %f236;
	ld.local.f32 	%f237, [%rd1];
	add.f32 	%f238, %f237, 0f46599000;
	st.local.f32 	[%rd1], %f238;
	ld.local.f32 	%f239, [%rd1];
	add.f32 	%f240, %f239, 0f465D4400;
	st.local.f32 	[%rd1], %f240;
	ld.local.f32 	%f241, [%rd1];
	add.f32 	%f242, %f241, 0f46610000;
	st.local.f32 	[%rd1], %f242;
	ld.local.f32 	%f243, [%rd1];
	add.f32 	%f244, %f243, 0f4664C400;
	st.local.f32 	[%rd1], %f244;
	ld.local.f32 	%f245, [%rd1];
	add.f32 	%f246, %f245, 0f46689000;
	st.local.f32 	[%rd1], %f246;
	ld.local.f32 	%f247, [%rd1];
	add.f32 	%f248, %f247, 0f466C6400;
	st.local.f32 	[%rd1], %f248;
	ld.local.f32 	%f249, [%rd1];
	add.f32 	%f250, %f249, 0f46704000;
	st.local.f32 	[%rd1], %f250;
	ld.local.f32 	%f251, [%rd1];
	add.f32 	%f252, %f251, 0f46742400;
	st.local.f32 	[%rd1], %f252;
	ld.local.f32 	%f253, [%rd1];
	add.f32 	%f254, %f253, 0f46781000;
	st.local.f32 	[%rd1], %f254;
	ld.local.f32 	%f255, [%rd1];
	add.f32 	%f256, %f255, 0f467C0400;
	st.local.f32 	[%rd1], %f256;
	add.s32 	%r10, %r10, %r3;
	setp.lt.s32 	%p2, %r10, 65536;
	@%p2 bra 	$L__BB0_2;
$L__BB0_3:
	ret;

}


// ===== COMPILED SASS (sm_100) =====

	.target	sm_100

	.elftype	@"ET_EXEC"


//--------------------- .note.nv.tkinfo           --------------------------
	.section	.note.nv.tkinfo,"",@"SHT_NOTE"
	.sectionflags	@"SHF_NOTE_NV_TKINFO"
	.tkinfo
        /*0018*/ 	.word	0x00000002
        /*0030*/ 	.string	""
        /*0030*/ 	.string	"ptxas"
        /*0030*/ 	.string	"Cuda compilation tools, release 13.0, V13.0.88"
        /*0030*/ 	.string	"Build cuda_13.0.r13.0/compiler.36424714_0"
        /*0030*/ 	.string	"-arch sm_100 -m 64 "



//--------------------- .note.nv.cuinfo           --------------------------
	.section	.note.nv.cuinfo,"",@"SHT_NOTE"
	.sectionflags	@"SHF_NOTE_NV_CUINFO"
        /*0018*/ 	.short	0x0002
        /*001a*/ 	.short	0x0064
        /*001c*/ 	.short	0x0082
	.zero		2


//--------------------- .nv.info                  --------------------------
	.section	.nv.info,"",@"SHT_CUDA_INFO"
	.align	4


	//----- nvinfo : EIATTR_REGCOUNT
	.align		4
        /*0000*/ 	.byte	0x04, 0x2f
        /*0002*/ 	.short	(.L_1 - .L_0)
	.align		4
.L_0:
        /*0004*/ 	.word	index@(_Z6kernelv)
        /*0008*/ 	.word	0x00000006


	//----- nvinfo : EIATTR_FRAME_SIZE
	.align		4
.L_1:
        /*000c*/ 	.byte	0x04, 0x11
        /*000e*/ 	.short	(.L_3 - .L_2)
	.align		4
.L_2:
        /*0010*/ 	.word	index@(_Z6kernelv)
        /*0014*/ 	.word	0x00000000


	//----- nvinfo : EIATTR_MIN_STACK_SIZE
	.align		4
.L_3:
        /*0018*/ 	.byte	0x04, 0x12
        /*001a*/ 	.short	(.L_5 - .L_4)
	.align		4
.L_4:
        /*001c*/ 	.word	index@(_Z6kernelv)
        /*0020*/ 	.word	0x00000000
.L_5:


//--------------------- .nv.compat                --------------------------
	.section	.nv.compat,"",@"SHT_CUDA_COMPAT_INFO"
	.align	4
        /*0000*/ 	.byte	0x02, 0x09, 0x00, 0x00, 0x02, 0x02, 0x01, 0x00, 0x02, 0x05, 0x05, 0x00, 0x03, 0x07, 0x01, 0x01
        /*0010*/ 	.byte	0x02, 0x03, 0x00, 0x00, 0x02, 0x06, 0x01, 0x00, 0x04, 0x0b, 0x08, 0x00, 0x09, 0x00, 0x00, 0x00
        /*0020*/ 	.byte	0x00, 0x00, 0x00, 0x00


//--------------------- .nv.info._Z6kernelv       --------------------------
	.section	.nv.info._Z6kernelv,"",@"SHT_CUDA_INFO"
	.sectionflags	@""
	.align	4


	//----- nvinfo : EIATTR_CUDA_API_VERSION
	.align		4
        /*0000*/ 	.byte	0x04, 0x37
        /*0002*/ 	.short	(.L_7 - .L_6)
.L_6:
        /*0004*/ 	.word	0x00000082


	//----- nvinfo : EIATTR_SPARSE_MMA_MASK
	.align		4
.L_7:
        /*0008*/ 	.byte	0x03, 0x50
        /*000a*/ 	.short	0x0000


	//----- nvinfo : EIATTR_MAXREG_COUNT
	.align		4
        /*000c*/ 	.byte	0x03, 0x1b
        /*000e*/ 	.short	0x00ff


	//----- nvinfo : EIATTR_MERCURY_ISA_VERSION
	.align		4
        /*0010*/ 	.byte	0x03, 0x5f
        /*0012*/ 	.short	0x0101


	//----- nvinfo : EIATTR_VRC_CTA_INIT_COUNT
	.align		4
        /*0014*/ 	.byte	0x02, 0x4a
	.zero		1
	.zero		1


	//----- nvinfo : EIATTR_EXIT_INSTR_OFFSETS
	.align		4
        /*0018*/ 	.byte	0x04, 0x1c
        /*001a*/ 	.short	(.L_9 - .L_8)


	//   ....[0]....
.L_8:
        /*001c*/ 	.word	0x00000060


	//   ....[1]....
        /*0020*/ 	.word	0x00000070


	//----- nvinfo : EIATTR_SW_WAR
	.align		4
.L_9:
        /*0024*/ 	.byte	0x04, 0x36
        /*0026*/ 	.short	(.L_11 - .L_10)
.L_10:
        /*0028*/ 	.word	0x00000008
.L_11:


//--------------------- .nv.callgraph             --------------------------
	.section	.nv.callgraph,"",@"SHT_CUDA_CALLGRAPH"
	.align	4
	.sectionentsize	8
	.align		4
        /*0000*/ 	.word	0x00000000
	.align		4
        /*0004*/ 	.word	0xffffffff
	.align		4
        /*0008*/ 	.word	0x00000000
	.align		4
        /*000c*/ 	.word	0xfffffffe
	.align		4
        /*0010*/ 	.word	0x00000000
	.align		4
        /*0014*/ 	.word	0xfffffffd
	.align		4
        /*0018*/ 	.word	0x00000000
	.align		4
        /*001c*/ 	.word	0xfffffffc


//--------------------- .text._Z6kernelv          --------------------------
	.section	.text._Z6kernelv,"ax",@progbits
	.align	128
        .global         _Z6kernelv
        .type           _Z6kernelv,@function
        .size           _Z6kernelv,(.L_x_1 - _Z6kernelv)
        .other          _Z6kernelv,@"STO_CUDA_ENTRY STV_DEFAULT"
_Z6kernelv:
.text._Z6kernelv:
[----:B------:R-:W-:Y:S01]  /*0000*/  LDC R1, c[0x0][0x37c] ;  /* 0x0000df00ff017b82 */ /* 0x000fe20000000800 */
[----:B------:R-:W0:Y:S07]  /*0010*/  S2R R0, SR_TID.X ;  /* 0x0000000000007919 */ /* 0x000e2e0000002100 */
[----:B------:R-:W0:Y:S08]  /*0020*/  S2UR UR4, SR_CTAID.X ;  /* 0x00000000000479c3 */ /* 0x000e300000002500 */
[----:B------:R-:W0:Y:S02]  /*0030*/  LDC R3, c[0x0][0x360] ;  /* 0x0000d800ff037b82 */ /* 0x000e240000000800 */
[----:B0-----:R-:W-:-:S05]  /*0040*/  IMAD R0, R3, UR4, R0 ;  /* 0x0000000403007c24 */ /* 0x001fca000f8e0200 */
[----:B------:R-:W-:-:S13]  /*0050*/  ISETP.GT.AND P0, PT, R0, 0xffff, PT ;  /* 0x0000ffff0000780c */ /* 0x000fda0003f04270 */
[----:B------:R-:W-:Y:S05]  /*0060*/  @P0 EXIT ;  /* 0x000000000000094d */ /* 0x000fea0003800000 */
[----:B------:R-:W-:Y:S05]  /*0070*/  EXIT ;  /* 0x000000000000794d */ /* 0x000fea0003800000 */
.L_x_0:
[----:B------:R-:W-:-:S00]  /*0080*/  BRA `(.L_x_0) ;  /* 0xfffffffc00fc7947 */ /* 0x000fc0000383ffff */
[----:B------:R-:W-:-:S00]  /*0090*/  NOP ;  /* 0x0000000000007918 */ /* 0x000fc00000000000 */
        /* <DEDUP_REMOVED lines=14> */
.L_x_1:


//--------------------- .nv.shared.reserved.0     --------------------------
	.section	.nv.shared.reserved.0,"aw",@nobits
	.weak		__nv_reservedSMEM_offset_0_alias
	.size		__nv_reservedSMEM_offset_0_alias, 0, 64
	.other		__nv_reservedSMEM_offset_0_alias,@"STO_CUDA_RESERVED_SHARED STV_DEFAULT"
__nv_reservedSMEM_offset_0_alias:
	.zero		0
	.zero		64


//--------------------- .nv.constant0._Z6kernelv  --------------------------
	.section	.nv.constant0._Z6kernelv,"a",@progbits
	.sectionflags	@""
	.align	4
.nv.constant0._Z6kernelv:
	.zero		896


//--------------------- SYMBOLS --------------------------

	.type		.nv.reservedSmem.offset0,@object
	.size		.nv.reservedSmem.offset0,0x4
